	.headerflags	@"EF_CUDA_TEXMODE_UNIFIED EF_CUDA_64BIT_ADDRESS EF_CUDA_ACCELERATORS EF_CUDA_SM90 EF_CUDA_VIRTUAL_SM(EF_CUDA_SM90)"
	.elftype	@"ET_EXEC"


//--------------------- .nv.info                  --------------------------
	.section	.nv.info,"",@"SHT_CUDA_INFO"
	.align	4


	//----- nvinfo : EIATTR_REGCOUNT
	.align		4
        /*0000*/ 	.byte	0x04, 0x2f
        /*0002*/ 	.short	(.L_1 - .L_0)
	.align		4
.L_0:
        /*0004*/ 	.word	index@(triton_poi_fused_add_clamp_37)
        /*0008*/ 	.word	0x0000000b


	//----- nvinfo : EIATTR_MIN_STACK_SIZE
	.align		4
.L_1:
        /*000c*/ 	.byte	0x04, 0x12
        /*000e*/ 	.short	(.L_3 - .L_2)
	.align		4
.L_2:
        /*0010*/ 	.word	index@(triton_poi_fused_add_clamp_37)
        /*0014*/ 	.word	0x00000000


	//----- nvinfo : EIATTR_FRAME_SIZE
	.align		4
.L_3:
        /*0018*/ 	.byte	0x04, 0x11
        /*001a*/ 	.short	(.L_5 - .L_4)
	.align		4
.L_4:
        /*001c*/ 	.word	index@(triton_poi_fused_add_clamp_37)
        /*0020*/ 	.word	0x00000000


	//----- nvinfo : EIATTR_MIN_STACK_SIZE
	.align		4
.L_5:
        /*0024*/ 	.byte	0x04, 0x12
        /*0026*/ 	.short	(.L_7 - .L_6)
	.align		4
.L_6:
        /*0028*/ 	.word	index@(triton_poi_fused_add_clamp_37)
        /*002c*/ 	.word	0x00000000
.L_7:


//--------------------- .nv.info.triton_poi_fused_add_clamp_37 --------------------------
	.section	.nv.info.triton_poi_fused_add_clamp_37,"",@"SHT_CUDA_INFO"
	.sectionflags	@""
	.align	4


	//----- nvinfo : EIATTR_CUDA_API_VERSION
	.align		4
        /*0000*/ 	.byte	0x04, 0x37
        /*0002*/ 	.short	(.L_9 - .L_8)
.L_8:
        /*0004*/ 	.word	0x0000007c


	//----- nvinfo : EIATTR_KPARAM_INFO
	.align		4
.L_9:
        /*0008*/ 	.byte	0x04, 0x17
        /*000a*/ 	.short	(.L_11 - .L_10)
.L_10:
        /*000c*/ 	.word	0x00000000
        /*0010*/ 	.short	0x0001
        /*0012*/ 	.short	0x0008
        /*0014*/ 	.byte	0x00, 0xf0, 0x11, 0x00


	//----- nvinfo : EIATTR_KPARAM_INFO
	.align		4
.L_11:
        /*0018*/ 	.byte	0x04, 0x17
        /*001a*/ 	.short	(.L_13 - .L_12)
.L_12:
        /*001c*/ 	.word	0x00000000
        /*0020*/ 	.short	0x0000
        /*0022*/ 	.short	0x0000
        /*0024*/ 	.byte	0x00, 0xf4, 0x21, 0x00


	//----- nvinfo : EIATTR_SPARSE_MMA_MASK
	.align		4
.L_13:
        /*0028*/ 	.byte	0x03, 0x50
        /*002a*/ 	.short	0x0000


	//----- nvinfo : EIATTR_MAXREG_COUNT
	.align		4
        /*002c*/ 	.byte	0x03, 0x1b
        /*002e*/ 	.short	0x00ff


	//----- nvinfo : EIATTR_EXIT_INSTR_OFFSETS
	.align		4
        /*0030*/ 	.byte	0x04, 0x1c
        /*0032*/ 	.short	(.L_15 - .L_14)


	//   ....[0]....
.L_14:
        /*0034*/ 	.word	0x000001b0


	//   ....[1]....
        /*0038*/ 	.word	0x00000200


	//----- nvinfo : EIATTR_REQNTID
	.align		4
.L_15:
        /*003c*/ 	.byte	0x04, 0x10
        /*003e*/ 	.short	(.L_17 - .L_16)
.L_16:
        /*0040*/ 	.word	0x00000020
        /*0044*/ 	.word	0x00000001
        /*0048*/ 	.word	0x00000001


	//----- nvinfo : EIATTR_CBANK_PARAM_SIZE
	.align		4
.L_17:
        /*004c*/ 	.byte	0x03, 0x19
        /*004e*/ 	.short	0x000c


	//----- nvinfo : EIATTR_PARAM_CBANK
	.align		4
        /*0050*/ 	.byte	0x04, 0x0a
        /*0052*/ 	.short	(.L_19 - .L_18)
	.align		4
.L_18:
        /*0054*/ 	.word	index@(.nv.constant0.triton_poi_fused_add_clamp_37)
        /*0058*/ 	.short	0x0210
        /*005a*/ 	.short	0x000c


	//----- nvinfo : EIATTR_SW_WAR
	.align		4
.L_19:
        /*005c*/ 	.byte	0x04, 0x36
        /*005e*/ 	.short	(.L_21 - .L_20)
.L_20:
        /*0060*/ 	.word	0x00000008
.L_21:


//--------------------- .nv.callgraph             --------------------------
	.section	.nv.callgraph,"",@"SHT_CUDA_CALLGRAPH"
	.align	4
	.sectionentsize	8
	.align		4
        /*0000*/ 	.word	0x00000000
	.align		4
        /*0004*/ 	.word	0xffffffff
	.align		4
        /*0008*/ 	.word	0x00000000
	.align		4
        /*000c*/ 	.word	0xfffffffe
	.align		4
        /*0010*/ 	.word	0x00000000
	.align		4
        /*0014*/ 	.word	0xfffffffd
	.align		4
        /*0018*/ 	.word	0x00000000
	.align		4
        /*001c*/ 	.word	0xfffffffc


//--------------------- .text.triton_poi_fused_add_clamp_37 --------------------------
	.section	.text.triton_poi_fused_add_clamp_37,"ax",@progbits
	.align	128
        .global         triton_poi_fused_add_clamp_37
        .type           triton_poi_fused_add_clamp_37,@function
        .size           triton_poi_fused_add_clamp_37,(.L_x_1 - triton_poi_fused_add_clamp_37)
        .other          triton_poi_fused_add_clamp_37,@"STO_CUDA_ENTRY STV_DEFAULT"
triton_poi_fused_add_clamp_37:
.text.triton_poi_fused_add_clamp_37:
[----:B------:R-:W0:Y:S02]  /*0000*/  LDC R1, c[0x0][0x28] ;  /* 0x00000a00ff017b82 */ /* 0x000e240000000800 */
[----:B------:R-:W1:Y:S01]  /*0010*/  S2R R0, SR_TID.X ;  /* 0x0000000000007919 */ /* 0x000e620000002100 */
[----:B------:R-:W-:Y:S01]  /*0020*/  IMAD.MOV.U32 R3, RZ, RZ, 0x3f000000 ;  /* 0x3f000000ff037424 */ /* 0x000fe200078e00ff */
[----:B------:R-:W2:Y:S01]  /*0030*/  S2R R5, SR_CTAID.X ;  /* 0x0000000000057919 */ /* 0x000ea20000002500 */
[----:B-1----:R-:W-:-:S05]  /*0040*/  IMAD.SHL.U32 R0, R0, 0x2, RZ ;  /* 0x0000000200007824 */ /* 0x002fca00078e00ff */
[----:B------:R-:W-:-:S05]  /*0050*/  LOP3.LUT R0, R0, 0x3e, RZ, 0xc0, !PT ;  /* 0x0000003e00007812 */ /* 0x000fca00078ec0ff */
[----:B--2---:R-:W-:-:S05]  /*0060*/  IMAD R5, R5, 0x40, R0 ;  /* 0x0000004005057824 */ /* 0x004fca00078e0200 */
[----:B------:R-:W-:Y:S02]  /*0070*/  IADD3 R0, R5, 0x1, RZ ;  /* 0x0000000105007810 */ /* 0x000fe40007ffe0ff */
[----:B------:R-:W-:Y:S02]  /*0080*/  I2FP.F32.S32 R2, R5 ;  /* 0x0000000500027245 */ /* 0x000fe40000201400 */
[----:B------:R-:W-:Y:S02]  /*0090*/  I2FP.F32.S32 R0, R0 ;  /* 0x0000000000007245 */ /* 0x000fe40000201400 */
[----:B------:R-:W-:Y:S01]  /*00a0*/  ISETP.GE.AND P0, PT, R5, 0x40, PT ;  /* 0x000000400500780c */ /* 0x000fe20003f06270 */
[----:B------:R-:W-:Y:S02]  /*00b0*/  FADD R2, R2, 0.5 ;  /* 0x3f00000002027421 */ /* 0x000fe40000000000 */
[----:B------:R-:W-:Y:S02]  /*00c0*/  FADD R0, R0, 0.5 ;  /* 0x3f00000000007421 */ /* 0x000fe40000000000 */
[----:B------:R-:W-:-:S02]  /*00d0*/  FFMA R2, R2, R3, -0.5 ;  /* 0xbf00000002027423 */ /* 0x000fc40000000003 */
[----:B------:R-:W-:-:S03]  /*00e0*/  FFMA R0, R0, R3, -0.5 ;  /* 0xbf00000000007423 */ /* 0x000fc60000000003 */
[----:B------:R-:W-:Y:S02]  /*00f0*/  FMNMX R4, RZ, R2, !PT ;  /* 0x00000002ff047209 */ /* 0x000fe40007800000 */
[----:B------:R-:W-:Y:S01]  /*0100*/  FMNMX R0, RZ, R0, !PT ;  /* 0x00000000ff007209 */ /* 0x000fe20007800000 */
[----:B------:R-:W1:Y:S03]  /*0110*/  LDC.64 R2, c[0x0][0x210] ;  /* 0x00008400ff027b82 */ /* 0x000e660000000a00 */
[----:B------:R-:W2:Y:S08]  /*0120*/  F2I.TRUNC.NTZ R4, R4 ;  /* 0x0000000400047305 */ /* 0x000eb0000020f100 */
[----:B------:R-:W3:Y:S01]  /*0130*/  F2I.TRUNC.NTZ R0, R0 ;  /* 0x0000000000007305 */ /* 0x000ee2000020f100 */
[----:B--2---:R-:W-:-:S05]  /*0140*/  VIMNMX R6, R4, 0x1e, PT ;  /* 0x0000001e04067848 */ /* 0x004fca0003fe0100 */
[----:B------:R-:W-:Y:S02]  /*0150*/  VIADD R6, R6, 0x1 ;  /* 0x0000000106067836 */ /* 0x000fe40000000000 */
[----:B-1----:R-:W-:Y:S01]  /*0160*/  IMAD.WIDE R2, R5, 0x8, R2 ;  /* 0x0000000805027825 */ /* 0x002fe200078e0202 */
[----:B---3--:R-:W-:Y:S02]  /*0170*/  VIMNMX R7, R0, 0x1e, PT ;  /* 0x0000001e00077848 */ /* 0x008fe40003fe0100 */
[----:B------:R-:W-:Y:S02]  /*0180*/  SHF.R.S32.HI R5, RZ, 0x1f, R6 ;  /* 0x0000001fff057819 */ /* 0x000fe40000011406 */
[----:B------:R-:W-:-:S04]  /*0190*/  IADD3 R8, R7, 0x1, RZ ;  /* 0x0000000107087810 */ /* 0x000fc80007ffe0ff */
[----:B------:R-:W-:Y:S01]  /*01a0*/  SHF.R.S32.HI R7, RZ, 0x1f, R8 ;  /* 0x0000001fff077819 */ /* 0x000fe20000011408 */
[----:B------:R-:W-:Y:S06]  /*01b0*/  @P0 EXIT ;  /* 0x000000000000094d */ /* 0x000fec0003800000 */
[----:B------:R-:W-:Y:S01]  /*01c0*/  IMAD.MOV.U32 R4, RZ, RZ, R6 ;  /* 0x000000ffff047224 */ /* 0x000fe200078e0006 */
[----:B------:R-:W-:Y:S01]  /*01d0*/  MOV R6, R8 ;  /* 0x0000000800067202 */ /* 0x000fe20000000f00 */
[----:B------:R-:W-:-:S04]  /*01e0*/  ULDC.64 UR4, c[0x0][0x208] ;  /* 0x0000820000047ab9 */ /* 0x000fc80000000a00 */
[----:B------:R-:W-:Y:S01]  /*01f0*/  STG.E.128 desc[UR4][R2.64], R4 ;  /* 0x0000000402007986 */ /* 0x000fe2000c101d04 */
[----:B------:R-:W-:Y:S05]  /*0200*/  EXIT ;  /* 0x000000000000794d */ /* 0x000fea0003800000 */
.L_x_0:
[----:B------:R-:W-:-:S00]  /*0210*/  BRA `(.L_x_0) ;  /* 0xfffffffc00fc7947 */ /* 0x000fc0000383ffff */
[----:B------:R-:W-:-:S00]  /*0220*/  NOP ;  /* 0x0000000000007918 */ /* 0x000fc00000000000 */
        /* <DEDUP_REMOVED lines=13> */
.L_x_1:


//--------------------- .nv.constant0.triton_poi_fused_add_clamp_37 --------------------------
	.section	.nv.constant0.triton_poi_fused_add_clamp_37,"a",@progbits
	.sectionflags	@""
	.align	4
.nv.constant0.triton_poi_fused_add_clamp_37:
	.zero		540
